//
// Generated by NVIDIA NVVM Compiler
//
// Compiler Build ID: CL-36424714
// Cuda compilation tools, release 13.0, V13.0.88
// Based on NVVM 20.0.0
//

.version 9.0
.target sm_100
.address_size 64

	// .globl	_Z24dynamicProgrammingKernelPPiiiiPc

.visible .entry _Z24dynamicProgrammingKernelPPiiiiPc(
	.param .u64 .ptr .align 1 _Z24dynamicProgrammingKernelPPiiiiPc_param_0,
	.param .u32 _Z24dynamicProgrammingKernelPPiiiiPc_param_1,
	.param .u32 _Z24dynamicProgrammingKernelPPiiiiPc_param_2,
	.param .u32 _Z24dynamicProgrammingKernelPPiiiiPc_param_3,
	.param .u64 .ptr .align 1 _Z24dynamicProgrammingKernelPPiiiiPc_param_4
)
{
	.reg .pred 	%p<23>;
	.reg .b16 	%rs<8>;
	.reg .b32 	%r<114>;
	.reg .b64 	%rd<87>;

	ld.param.u64 	%rd8, [_Z24dynamicProgrammingKernelPPiiiiPc_param_0];
	ld.param.u32 	%r39, [_Z24dynamicProgrammingKernelPPiiiiPc_param_1];
	ld.param.u32 	%r40, [_Z24dynamicProgrammingKernelPPiiiiPc_param_2];
	ld.param.u32 	%r41, [_Z24dynamicProgrammingKernelPPiiiiPc_param_3];
	ld.param.u64 	%rd7, [_Z24dynamicProgrammingKernelPPiiiiPc_param_4];
	cvta.to.global.u64 	%rd1, %rd8;
	mov.u32 	%r1, %ctaid.x;
	mov.u32 	%r2, %ntid.x;
	setp.lt.s32 	%p1, %r41, 1;
	@%p1 bra 	$L__BB0_18;
	mul.lo.s32 	%r43, %r1, %r2;
	mov.u32 	%r44, %tid.x;
	sub.s32 	%r45, %r40, %r39;
	max.s32 	%r46, %r45, -1;
	add.s32 	%r47, %r44, %r43;
	add.s32 	%r48, %r47, %r46;
	add.s32 	%r3, %r48, 1;
	add.s32 	%r49, %r40, 1;
	shr.u32 	%r50, %r49, 31;
	add.s32 	%r51, %r49, %r50;
	shr.s32 	%r4, %r51, 1;
	mov.u32 	%r5, %nctaid.x;
	mul.lo.s32 	%r6, %r5, %r2;
	sub.s32 	%r7, %r39, %r40;
	add.s32 	%r52, %r44, %r46;
	add.s32 	%r53, %r52, %r43;
	add.s32 	%r105, %r53, 2;
	add.s32 	%r54, %r52, %r39;
	sub.s32 	%r55, %r54, %r40;
	add.s32 	%r9, %r55, 4;
	add.s32 	%r10, %r55, 3;
	cvta.to.global.u64 	%rd2, %rd7;
	mov.b32 	%r106, 0;
$L__BB0_2:
	mad.lo.s32 	%r13, %r6, %r106, %r3;
	add.s32 	%r56, %r106, %r3;
	setp.ge.s32 	%p2, %r56, %r4;
	@%p2 bra 	$L__BB0_18;
	setp.ge.s32 	%p3, %r13, %r4;
	@%p3 bra 	$L__BB0_17;
	setp.lt.s32 	%p4, %r13, 0;
	@%p4 bra 	$L__BB0_12;
	add.s32 	%r14, %r13, %r7;
	mul.wide.s32 	%rd9, %r14, 8;
	add.s64 	%rd3, %rd1, %rd9;
	add.s32 	%r15, %r14, %r13;
	and.b32  	%r16, %r105, 3;
	setp.lt.u32 	%p5, %r13, 3;
	mov.b32 	%r112, 0;
	@%p5 bra 	$L__BB0_8;
	add.s64 	%rd4, %rd3, 16;
	mad.lo.s32 	%r59, %r5, %r106, %r1;
	mul.lo.s32 	%r60, %r2, %r59;
	add.s32 	%r109, %r9, %r60;
	and.b32  	%r61, %r105, -4;
	neg.s32 	%r108, %r61;
	add.s32 	%r107, %r10, %r60;
	mov.b32 	%r111, 0;
	mov.u32 	%r110, %r14;
$L__BB0_7:
	and.b32  	%r112, %r105, -4;
	mul.wide.s32 	%rd12, %r110, 4;
	add.s64 	%rd13, %rd12, -4;
	mul.wide.s32 	%rd14, %r111, 8;
	add.s64 	%rd15, %rd4, %rd14;
	mul.wide.s32 	%rd16, %r109, 4;
	mul.wide.s32 	%rd17, %r107, 4;
	ld.global.u64 	%rd18, [%rd3+-8];
	cvta.to.global.u64 	%rd19, %rd18;
	add.s64 	%rd20, %rd19, %rd13;
	ld.global.u32 	%r62, [%rd20];
	ld.global.u64 	%rd21, [%rd15+-16];
	cvta.to.global.u64 	%rd22, %rd21;
	mul.wide.s32 	%rd23, %r15, 4;
	add.s64 	%rd24, %rd22, %rd23;
	ld.global.u32 	%r63, [%rd24];
	add.s32 	%r64, %r63, %r62;
	add.s64 	%rd25, %rd19, %rd23;
	ld.global.u32 	%r65, [%rd25];
	max.s32 	%r66, %r64, %r65;
	st.global.u32 	[%rd25], %r66;
	ld.global.u64 	%rd26, [%rd3+-8];
	cvta.to.global.u64 	%rd27, %rd26;
	add.s64 	%rd28, %rd27, %rd13;
	ld.global.u32 	%r67, [%rd28+4];
	ld.global.u64 	%rd29, [%rd15+-8];
	cvta.to.global.u64 	%rd30, %rd29;
	add.s64 	%rd31, %rd30, %rd23;
	ld.global.u32 	%r68, [%rd31];
	add.s32 	%r69, %r68, %r67;
	add.s64 	%rd32, %rd27, %rd23;
	ld.global.u32 	%r70, [%rd32];
	max.s32 	%r71, %r69, %r70;
	st.global.u32 	[%rd32], %r71;
	ld.global.u64 	%rd33, [%rd3+-8];
	cvta.to.global.u64 	%rd34, %rd33;
	add.s64 	%rd35, %rd17, %rd34;
	ld.global.u32 	%r72, [%rd35+-4];
	ld.global.u64 	%rd36, [%rd15];
	cvta.to.global.u64 	%rd37, %rd36;
	add.s64 	%rd38, %rd37, %rd23;
	ld.global.u32 	%r73, [%rd38];
	add.s32 	%r74, %r73, %r72;
	add.s64 	%rd39, %rd34, %rd23;
	ld.global.u32 	%r75, [%rd39];
	max.s32 	%r76, %r74, %r75;
	st.global.u32 	[%rd39], %r76;
	ld.global.u64 	%rd40, [%rd3+-8];
	cvta.to.global.u64 	%rd41, %rd40;
	add.s64 	%rd42, %rd16, %rd41;
	ld.global.u32 	%r77, [%rd42+-4];
	ld.global.u64 	%rd43, [%rd15+8];
	cvta.to.global.u64 	%rd44, %rd43;
	add.s64 	%rd45, %rd44, %rd23;
	ld.global.u32 	%r78, [%rd45];
	add.s32 	%r79, %r78, %r77;
	add.s64 	%rd46, %rd41, %rd23;
	ld.global.u32 	%r80, [%rd46];
	max.s32 	%r81, %r79, %r80;
	st.global.u32 	[%rd46], %r81;
	add.s32 	%r111, %r111, 4;
	add.s32 	%r110, %r110, 4;
	add.s32 	%r109, %r109, 4;
	add.s32 	%r108, %r108, 4;
	add.s32 	%r107, %r107, 4;
	setp.ne.s32 	%p6, %r108, 0;
	@%p6 bra 	$L__BB0_7;
$L__BB0_8:
	setp.eq.s32 	%p7, %r16, 0;
	@%p7 bra 	$L__BB0_12;
	ld.global.u64 	%rd47, [%rd3+-8];
	cvta.to.global.u64 	%rd48, %rd47;
	add.s32 	%r32, %r112, %r14;
	mul.wide.s32 	%rd49, %r32, 4;
	add.s64 	%rd50, %rd48, %rd49;
	ld.global.u32 	%r82, [%rd50+-4];
	mul.wide.s32 	%rd51, %r112, 8;
	add.s64 	%rd5, %rd3, %rd51;
	ld.global.u64 	%rd52, [%rd5];
	cvta.to.global.u64 	%rd53, %rd52;
	mul.wide.s32 	%rd54, %r15, 4;
	add.s64 	%rd55, %rd53, %rd54;
	ld.global.u32 	%r83, [%rd55];
	add.s32 	%r84, %r83, %r82;
	add.s64 	%rd56, %rd48, %rd54;
	ld.global.u32 	%r85, [%rd56];
	max.s32 	%r86, %r84, %r85;
	st.global.u32 	[%rd56], %r86;
	setp.eq.s32 	%p8, %r16, 1;
	@%p8 bra 	$L__BB0_12;
	ld.global.u64 	%rd57, [%rd3+-8];
	cvta.to.global.u64 	%rd58, %rd57;
	add.s64 	%rd60, %rd58, %rd49;
	ld.global.u32 	%r87, [%rd60];
	ld.global.u64 	%rd61, [%rd5+8];
	cvta.to.global.u64 	%rd62, %rd61;
	add.s64 	%rd64, %rd62, %rd54;
	ld.global.u32 	%r88, [%rd64];
	add.s32 	%r89, %r88, %r87;
	add.s64 	%rd65, %rd58, %rd54;
	ld.global.u32 	%r90, [%rd65];
	max.s32 	%r91, %r89, %r90;
	st.global.u32 	[%rd65], %r91;
	setp.eq.s32 	%p9, %r16, 2;
	@%p9 bra 	$L__BB0_12;
	ld.global.u64 	%rd66, [%rd3+-8];
	cvta.to.global.u64 	%rd67, %rd66;
	add.s32 	%r92, %r32, 2;
	mul.wide.s32 	%rd68, %r92, 4;
	add.s64 	%rd69, %rd67, %rd68;
	ld.global.u32 	%r93, [%rd69+-4];
	ld.global.u64 	%rd70, [%rd5+16];
	cvta.to.global.u64 	%rd71, %rd70;
	add.s64 	%rd73, %rd71, %rd54;
	ld.global.u32 	%r94, [%rd73];
	add.s32 	%r95, %r94, %r93;
	add.s64 	%rd74, %rd67, %rd54;
	ld.global.u32 	%r96, [%rd74];
	max.s32 	%r97, %r95, %r96;
	st.global.u32 	[%rd74], %r97;
$L__BB0_12:
	add.s32 	%r99, %r13, %r7;
	cvt.s64.s32 	%rd75, %r99;
	mul.wide.s32 	%rd76, %r99, 8;
	add.s64 	%rd77, %rd1, %rd76;
	ld.global.u64 	%rd78, [%rd77+-8];
	cvta.to.global.u64 	%rd79, %rd78;
	add.s32 	%r100, %r99, %r13;
	mul.wide.s32 	%rd80, %r100, 4;
	add.s64 	%rd6, %rd79, %rd80;
	ld.global.u32 	%r33, [%rd6];
	ld.global.u64 	%rd81, [%rd77];
	cvta.to.global.u64 	%rd82, %rd81;
	add.s64 	%rd83, %rd82, %rd80;
	ld.global.u32 	%r34, [%rd83+-4];
	add.s64 	%rd84, %rd2, %rd75;
	ld.global.u8 	%rs1, [%rd84+-1];
	cvt.s64.s32 	%rd85, %r13;
	add.s64 	%rd86, %rd84, %rd85;
	ld.global.u8 	%rs3, [%rd86];
	setp.eq.s16 	%p10, %rs1, 65;
	setp.eq.s16 	%p11, %rs3, 85;
	and.pred  	%p12, %p10, %p11;
	mov.b32 	%r113, 1;
	@%p12 bra 	$L__BB0_16;
	setp.eq.s16 	%p13, %rs1, 85;
	setp.eq.s16 	%p14, %rs3, 65;
	and.pred  	%p15, %p13, %p14;
	@%p15 bra 	$L__BB0_16;
	setp.eq.s16 	%p16, %rs1, 67;
	setp.eq.s16 	%p17, %rs3, 71;
	and.pred  	%p18, %p16, %p17;
	@%p18 bra 	$L__BB0_16;
	setp.eq.s16 	%p19, %rs1, 71;
	setp.eq.s16 	%p20, %rs3, 67;
	and.pred  	%p21, %p19, %p20;
	selp.u32 	%r113, 1, 0, %p21;
$L__BB0_16:
	add.s32 	%r103, %r113, %r34;
	max.s32 	%r104, %r33, %r103;
	st.global.u32 	[%rd6], %r104;
$L__BB0_17:
	add.s32 	%r106, %r106, 1;
	add.s32 	%r105, %r105, %r6;
	setp.ne.s32 	%p22, %r106, %r41;
	@%p22 bra 	$L__BB0_2;
$L__BB0_18:
	ret;

}


// ===== COMPILED SASS (sm_100) =====

	.target	sm_100

	.elftype	@"ET_EXEC"


//--------------------- .note.nv.tkinfo           --------------------------
	.section	.note.nv.tkinfo,"",@"SHT_NOTE"
	.sectionflags	@"SHF_NOTE_NV_TKINFO"
	.tkinfo
        /*0018*/ 	.word	0x00000002
        /*0030*/ 	.string	""
        /*0030*/ 	.string	"ptxas"
        /*0030*/ 	.string	"Cuda compilation tools, release 13.0, V13.0.88"
        /*0030*/ 	.string	"Build cuda_13.0.r13.0/compiler.36424714_0"
        /*0030*/ 	.string	"-arch sm_100 -m 64 "



//--------------------- .note.nv.cuinfo           --------------------------
	.section	.note.nv.cuinfo,"",@"SHT_NOTE"
	.sectionflags	@"SHF_NOTE_NV_CUINFO"
        /*0018*/ 	.short	0x0002
        /*001a*/ 	.short	0x0064
        /*001c*/ 	.short	0x0082
	.zero		2


//--------------------- .nv.info                  --------------------------
	.section	.nv.info,"",@"SHT_CUDA_INFO"
	.align	4


	//----- nvinfo : EIATTR_REGCOUNT
	.align		4
        /*0000*/ 	.byte	0x04, 0x2f
        /*0002*/ 	.short	(.L_1 - .L_0)
	.align		4
.L_0:
        /*0004*/ 	.word	index@(_Z24dynamicProgrammingKernelPPiiiiPc)
        /*0008*/ 	.word	0x00000020


	//----- nvinfo : EIATTR_FRAME_SIZE
	.align		4
.L_1:
        /*000c*/ 	.byte	0x04, 0x11
        /*000e*/ 	.short	(.L_3 - .L_2)
	.align		4
.L_2:
        /*0010*/ 	.word	index@(_Z24dynamicProgrammingKernelPPiiiiPc)
        /*0014*/ 	.word	0x00000000


	//----- nvinfo : EIATTR_MIN_STACK_SIZE
	.align		4
.L_3:
        /*0018*/ 	.byte	0x04, 0x12
        /*001a*/ 	.short	(.L_5 - .L_4)
	.align		4
.L_4:
        /*001c*/ 	.word	index@(_Z24dynamicProgrammingKernelPPiiiiPc)
        /*0020*/ 	.word	0x00000000
.L_5:


//--------------------- .nv.compat                --------------------------
	.section	.nv.compat,"",@"SHT_CUDA_COMPAT_INFO"
	.align	4
        /*0000*/ 	.byte	0x02, 0x09, 0x00, 0x00, 0x02, 0x02, 0x01, 0x00, 0x02, 0x05, 0x05, 0x00, 0x03, 0x07, 0x01, 0x01
        /*0010*/ 	.byte	0x02, 0x03, 0x00, 0x00, 0x02, 0x06, 0x01, 0x00, 0x04, 0x0b, 0x08, 0x00, 0x09, 0x00, 0x00, 0x00
        /*0020*/ 	.byte	0x00, 0x00, 0x00, 0x00


//--------------------- .nv.info._Z24dynamicProgrammingKernelPPiiiiPc --------------------------
	.section	.nv.info._Z24dynamicProgrammingKernelPPiiiiPc,"",@"SHT_CUDA_INFO"
	.sectionflags	@""
	.align	4


	//----- nvinfo : EIATTR_CUDA_API_VERSION
	.align		4
        /*0000*/ 	.byte	0x04, 0x37
        /*0002*/ 	.short	(.L_7 - .L_6)
.L_6:
        /*0004*/ 	.word	0x00000082


	//----- nvinfo : EIATTR_KPARAM_INFO
	.align		4
.L_7:
        /*0008*/ 	.byte	0x04, 0x17
        /*000a*/ 	.short	(.L_9 - .L_8)
.L_8:
        /*000c*/ 	.word	0x00000000
        /*0010*/ 	.short	0x0004
        /*0012*/ 	.short	0x0018
        /*0014*/ 	.byte	0x00, 0xf5, 0x21, 0x00


	//----- nvinfo : EIATTR_KPARAM_INFO
	.align		4
.L_9:
        /*0018*/ 	.byte	0x04, 0x17
        /*001a*/ 	.short	(.L_11 - .L_10)
.L_10:
        /*001c*/ 	.word	0x00000000
        /*0020*/ 	.short	0x0003
        /*0022*/ 	.short	0x0010
        /*0024*/ 	.byte	0x00, 0xf0, 0x11, 0x00


	//----- nvinfo : EIATTR_KPARAM_INFO
	.align		4
.L_11:
        /*0028*/ 	.byte	0x04, 0x17
        /*002a*/ 	.short	(.L_13 - .L_12)
.L_12:
        /*002c*/ 	.word	0x00000000
        /*0030*/ 	.short	0x0002
        /*0032*/ 	.short	0x000c
        /*0034*/ 	.byte	0x00, 0xf0, 0x11, 0x00


	//----- nvinfo : EIATTR_KPARAM_INFO
	.align		4
.L_13:
        /*0038*/ 	.byte	0x04, 0x17
        /*003a*/ 	.short	(.L_15 - .L_14)
.L_14:
        /*003c*/ 	.word	0x00000000
        /*0040*/ 	.short	0x0001
        /*0042*/ 	.short	0x0008
        /*0044*/ 	.byte	0x00, 0xf0, 0x11, 0x00


	//----- nvinfo : EIATTR_KPARAM_INFO
	.align		4
.L_15:
        /*0048*/ 	.byte	0x04, 0x17
        /*004a*/ 	.short	(.L_17 - .L_16)
.L_16:
        /*004c*/ 	.word	0x00000000
        /*0050*/ 	.short	0x0000
        /*0052*/ 	.short	0x0000
        /*0054*/ 	.byte	0x00, 0xf5, 0x21, 0x00


	//----- nvinfo : EIATTR_SPARSE_MMA_MASK
	.align		4
.L_17:
        /*0058*/ 	.byte	0x03, 0x50
        /*005a*/ 	.short	0x0000


	//----- nvinfo : EIATTR_MAXREG_COUNT
	.align		4
        /*005c*/ 	.byte	0x03, 0x1b
        /*005e*/ 	.short	0x00ff


	//----- nvinfo : EIATTR_MERCURY_ISA_VERSION
	.align		4
        /*0060*/ 	.byte	0x03, 0x5f
        /*0062*/ 	.short	0x0101


	//----- nvinfo : EIATTR_VRC_CTA_INIT_COUNT
	.align		4
        /*0064*/ 	.byte	0x02, 0x4a
	.zero		1
	.zero		1


	//----- nvinfo : EIATTR_EXIT_INSTR_OFFSETS
	.align		4
        /*0068*/ 	.byte	0x04, 0x1c
        /*006a*/ 	.short	(.L_19 - .L_18)


	//   ....[0]....
.L_18:
        /*006c*/ 	.word	0x00000030


	//   ....[1]....
        /*0070*/ 	.word	0x000001b0


	//   ....[2]....
        /*0074*/ 	.word	0x00000be0


	//----- nvinfo : EIATTR_CRS_STACK_SIZE
	.align		4
.L_19:
        /*0078*/ 	.byte	0x04, 0x1e
        /*007a*/ 	.short	(.L_21 - .L_20)
.L_20:
        /*007c*/ 	.word	0x00000000


	//----- nvinfo : EIATTR_CBANK_PARAM_SIZE
	.align		4
.L_21:
        /*0080*/ 	.byte	0x03, 0x19
        /*0082*/ 	.short	0x0020


	//----- nvinfo : EIATTR_PARAM_CBANK
	.align		4
        /*0084*/ 	.byte	0x04, 0x0a
        /*0086*/ 	.short	(.L_23 - .L_22)
	.align		4
.L_22:
        /*0088*/ 	.word	index@(.nv.constant0._Z24dynamicProgrammingKernelPPiiiiPc)
        /*008c*/ 	.short	0x0380
        /*008e*/ 	.short	0x0020


	//----- nvinfo : EIATTR_SW_WAR
	.align		4
.L_23:
        /*0090*/ 	.byte	0x04, 0x36
        /*0092*/ 	.short	(.L_25 - .L_24)
.L_24:
        /*0094*/ 	.word	0x00000008
.L_25:


//--------------------- .nv.callgraph             --------------------------
	.section	.nv.callgraph,"",@"SHT_CUDA_CALLGRAPH"
	.align	4
	.sectionentsize	8
	.align		4
        /*0000*/ 	.word	0x00000000
	.align		4
        /*0004*/ 	.word	0xffffffff
	.align		4
        /*0008*/ 	.word	0x00000000
	.align		4
        /*000c*/ 	.word	0xfffffffe
	.align		4
        /*0010*/ 	.word	0x00000000
	.align		4
        /*0014*/ 	.word	0xfffffffd
	.align		4
        /*0018*/ 	.word	0x00000000
	.align		4
        /*001c*/ 	.word	0xfffffffc


//--------------------- .text._Z24dynamicProgrammingKernelPPiiiiPc --------------------------
	.section	.text._Z24dynamicProgrammingKernelPPiiiiPc,"ax",@progbits
	.align	128
        .global         _Z24dynamicProgrammingKernelPPiiiiPc
        .type           _Z24dynamicProgrammingKernelPPiiiiPc,@function
        .size           _Z24dynamicProgrammingKernelPPiiiiPc,(.L_x_12 - _Z24dynamicProgrammingKernelPPiiiiPc)
        .other          _Z24dynamicProgrammingKernelPPiiiiPc,@"STO_CUDA_ENTRY STV_DEFAULT"
_Z24dynamicProgrammingKernelPPiiiiPc:
.text._Z24dynamicProgrammingKernelPPiiiiPc:
[----:B------:R-:W-:Y:S08]  /*0000*/  LDC R1, c[0x0][0x37c] ;  /* 0x0000df00ff017b82 */ /* 0x000ff00000000800 */
[----:B------:R-:W0:Y:S02]  /*0010*/  LDC R0, c[0x0][0x390] ;  /* 0x0000e400ff007b82 */ /* 0x000e240000000800 */
[----:B0-----:R-:W-:-:S13]  /*0020*/  ISETP.GE.AND P0, PT, R0, 0x1, PT ;  /* 0x000000010000780c */ /* 0x001fda0003f06270 */
[----:B------:R-:W-:Y:S05]  /*0030*/  @!P0 EXIT ;  /* 0x000000000000894d */ /* 0x000fea0003800000 */
[----:B------:R-:W0:Y:S01]  /*0040*/  S2R R0, SR_CTAID.X ;  /* 0x0000000000007919 */ /* 0x000e220000002500 */
[----:B------:R-:W1:Y:S01]  /*0050*/  LDC.64 R22, c[0x0][0x388] ;  /* 0x0000e200ff167b82 */ /* 0x000e620000000a00 */
[----:B------:R-:W2:Y:S01]  /*0060*/  LDCU UR5, c[0x0][0x360] ;  /* 0x00006c00ff0577ac */ /* 0x000ea20008000800 */
[----:B------:R-:W0:Y:S01]  /*0070*/  S2R R5, SR_TID.X ;  /* 0x0000000000057919 */ /* 0x000e220000002100 */
[----:B------:R-:W2:Y:S01]  /*0080*/  LDCU UR6, c[0x0][0x370] ;  /* 0x00006e00ff0677ac */ /* 0x000ea20008000800 */
[----:B------:R-:W3:Y:S01]  /*0090*/  LDCU.64 UR8, c[0x0][0x358] ;  /* 0x00006b00ff0877ac */ /* 0x000ee20008000a00 */
[----:B--2---:R-:W-:Y:S01]  /*00a0*/  UIMAD UR4, UR5, UR6, URZ ;  /* 0x00000006050472a4 */ /* 0x004fe2000f8e02ff */
[C---:B-1----:R-:W-:Y:S01]  /*00b0*/  VIADDMNMX R2, R23.reuse, -R22, 0xffffffff, !PT ;  /* 0xffffffff17027446 */ /* 0x042fe20007800916 */
[----:B------:R-:W-:-:S05]  /*00c0*/  VIADD R4, R23, 0x1 ;  /* 0x0000000117047836 */ /* 0x000fca0000000000 */
[----:B------:R-:W-:-:S04]  /*00d0*/  LEA.HI R4, R4, R4, RZ, 0x1 ;  /* 0x0000000404047211 */ /* 0x000fc800078f08ff */
[----:B------:R-:W-:Y:S01]  /*00e0*/  SHF.R.S32.HI R4, RZ, 0x1, R4 ;  /* 0x00000001ff047819 */ /* 0x000fe20000011404 */
[--C-:B0-----:R-:W-:Y:S02]  /*00f0*/  IMAD R3, R0, UR5, R5.reuse ;  /* 0x0000000500037c24 */ /* 0x101fe4000f8e0205 */
[----:B------:R-:W-:-:S03]  /*0100*/  IMAD.IADD R5, R2, 0x1, R5 ;  /* 0x0000000102057824 */ /* 0x000fc600078e0205 */
[----:B------:R-:W-:Y:S01]  /*0110*/  IADD3 R2, PT, PT, R3, 0x1, R2 ;  /* 0x0000000103027810 */ /* 0x000fe20007ffe002 */
[----:B------:R-:W-:Y:S01]  /*0120*/  IMAD R6, R0, UR5, R5 ;  /* 0x0000000500067c24 */ /* 0x000fe2000f8e0205 */
[C---:B------:R-:W-:Y:S02]  /*0130*/  IADD3 R3, PT, PT, -R23.reuse, R22, RZ ;  /* 0x0000001617037210 */ /* 0x040fe40007ffe1ff */
[----:B------:R-:W-:Y:S01]  /*0140*/  IADD3 R22, PT, PT, -R23, R5, R22 ;  /* 0x0000000517167210 */ /* 0x000fe20007ffe116 */
[----:B------:R-:W-:Y:S02]  /*0150*/  IMAD.MOV.U32 R5, RZ, RZ, RZ ;  /* 0x000000ffff057224 */ /* 0x000fe400078e00ff */
[----:B------:R-:W-:Y:S01]  /*0160*/  VIADD R6, R6, 0x2 ;  /* 0x0000000206067836 */ /* 0x000fe20000000000 */
[C---:B------:R-:W-:Y:S01]  /*0170*/  IADD3 R7, PT, PT, R22.reuse, 0x4, RZ ;  /* 0x0000000416077810 */ /* 0x040fe20007ffe0ff */
[----:B---3--:R-:W-:-:S07]  /*0180*/  VIADD R22, R22, 0x3 ;  /* 0x0000000316167836 */ /* 0x008fce0000000000 */
.L_x_10:
[----:B0-----:R-:W-:-:S05]  /*0190*/  IMAD.IADD R9, R2, 0x1, R5 ;  /* 0x0000000102097824 */ /* 0x001fca00078e0205 */
[----:B------:R-:W-:-:S13]  /*01a0*/  ISETP.GE.AND P0, PT, R9, R4, PT ;  /* 0x000000040900720c */ /* 0x000fda0003f06270 */
[----:B------:R-:W-:Y:S05]  /*01b0*/  @P0 EXIT ;  /* 0x000000000000094d */ /* 0x000fea0003800000 */
[----:B------:R-:W-:Y:S01]  /*01c0*/  IMAD R23, R5, UR4, R2 ;  /* 0x0000000405177c24 */ /* 0x000fe2000f8e0202 */
[----:B------:R-:W-:Y:S04]  /*01d0*/  BSSY.RECONVERGENT B0, `(.L_x_0) ;  /* 0x000009b000007945 */ /* 0x000fe80003800200 */
[----:B------:R-:W-:-:S13]  /*01e0*/  ISETP.GE.AND P0, PT, R23, R4, PT ;  /* 0x000000041700720c */ /* 0x000fda0003f06270 */
[----:B------:R-:W-:Y:S05]  /*01f0*/  @P0 BRA `(.L_x_1) ;  /* 0x0000000800600947 */ /* 0x000fea0003800000 */
[----:B------:R-:W-:Y:S01]  /*0200*/  ISETP.GE.AND P0, PT, R23, RZ, PT ;  /* 0x000000ff1700720c */ /* 0x000fe20003f06270 */
[----:B------:R-:W-:-:S12]  /*0210*/  BSSY.RECONVERGENT B1, `(.L_x_2) ;  /* 0x0000074000017945 */ /* 0x000fd80003800200 */
[----:B------:R-:W-:Y:S05]  /*0220*/  @!P0 BRA `(.L_x_3) ;  /* 0x0000000400c88947 */ /* 0x000fea0003800000 */
[----:B------:R-:W0:Y:S01]  /*0230*/  LDC.64 R8, c[0x0][0x380] ;  /* 0x0000e000ff087b82 */ /* 0x000e220000000a00 */
[----:B------:R-:W-:Y:S01]  /*0240*/  ISETP.GE.U32.AND P0, PT, R23, 0x3, PT ;  /* 0x000000031700780c */ /* 0x000fe20003f06070 */
[----:B------:R-:W-:Y:S01]  /*0250*/  BSSY.RECONVERGENT B2, `(.L_x_4) ;  /* 0x0000046000027945 */ /* 0x000fe20003800200 */
[----:B------:R-:W-:Y:S01]  /*0260*/  IADD3 R26, PT, PT, R3, R23, RZ ;  /* 0x00000017031a7210 */ /* 0x000fe20007ffe0ff */
[----:B------:R-:W-:-:S04]  /*0270*/  IMAD.MOV.U32 R19, RZ, RZ, RZ ;  /* 0x000000ffff137224 */ /* 0x000fc800078e00ff */
[----:B------:R-:W-:Y:S02]  /*0280*/  IMAD.IADD R23, R23, 0x1, R26 ;  /* 0x0000000117177824 */ /* 0x000fe400078e021a */
[----:B0-----:R-:W-:-:S04]  /*0290*/  IMAD.WIDE R8, R26, 0x8, R8 ;  /* 0x000000081a087825 */ /* 0x001fc800078e0208 */
[----:B------:R-:W-:Y:S05]  /*02a0*/  @!P0 BRA `(.L_x_5) ;  /* 0x0000000400008947 */ /* 0x000fea0003800000 */
[----:B------:R-:W-:Y:S01]  /*02b0*/  IMAD R24, R5, UR6, R0 ;  /* 0x0000000605187c24 */ /* 0x000fe2000f8e0200 */
[----:B------:R-:W-:Y:S01]  /*02c0*/  IADD3 R10, P0, PT, R8, 0x10, RZ ;  /* 0x00000010080a7810 */ /* 0x000fe20007f1e0ff */
[----:B------:R-:W-:Y:S01]  /*02d0*/  HFMA2 R25, -RZ, RZ, 0, 0 ;  /* 0x00000000ff197431 */ /* 0x000fe200000001ff */
[----:B------:R-:W-:Y:S01]  /*02e0*/  LOP3.LUT R28, R6, 0xfffffffc, RZ, 0xc0, !PT ;  /* 0xfffffffc061c7812 */ /* 0x000fe200078ec0ff */
[----:B------:R-:W-:Y:S01]  /*02f0*/  BSSY.RECONVERGENT B3, `(.L_x_6) ;  /* 0x000003a000037945 */ /* 0x000fe20003800200 */
[C---:B------:R-:W-:Y:S02]  /*0300*/  IMAD R27, R24.reuse, UR5, R7 ;  /* 0x00000005181b7c24 */ /* 0x040fe4000f8e0207 */
[----:B------:R-:W-:Y:S02]  /*0310*/  IMAD R24, R24, UR5, R22 ;  /* 0x0000000518187c24 */ /* 0x000fe4000f8e0216 */
[----:B------:R-:W-:Y:S02]  /*0320*/  IMAD.MOV R28, RZ, RZ, -R28 ;  /* 0x000000ffff1c7224 */ /* 0x000fe400078e0a1c */
[----:B------:R-:W-:-:S07]  /*0330*/  IMAD.X R11, RZ, RZ, R9, P0 ;  /* 0x000000ffff0b7224 */ /* 0x000fce00000e0609 */
.L_x_7:
[----:B0-----:R-:W2:Y:S01]  /*0340*/  LDG.E.64 R12, desc[UR8][R8.64+-0x8] ;  /* 0xfffff808080c7981 */ /* 0x001ea2000c1e1b00 */
[----:B------:R-:W-:-:S05]  /*0350*/  IMAD.WIDE R14, R25, 0x8, R10 ;  /* 0x00000008190e7825 */ /* 0x000fca00078e020a */
[----:B------:R-:W3:Y:S01]  /*0360*/  LDG.E.64 R16, desc[UR8][R14.64+-0x10] ;  /* 0xfffff0080e107981 */ /* 0x000ee2000c1e1b00 */
[----:B------:R-:W-:Y:S01]  /*0370*/  MOV R18, 0x4 ;  /* 0x0000000400127802 */ /* 0x000fe20000000f00 */
[----:B------:R-:W-:-:S04]  /*0380*/  IMAD.MOV.U32 R19, RZ, RZ, 0x0 ;  /* 0x00000000ff137424 */ /* 0x000fc800078e00ff */
[----:B------:R-:W-:-:S03]  /*0390*/  IMAD.WIDE R18, R26, 0x4, -R18 ;  /* 0x000000041a127825 */ /* 0x000fc600078e0a12 */
[----:B--2---:R-:W-:-:S05]  /*03a0*/  IADD3 R20, P0, PT, R18, R12, RZ ;  /* 0x0000000c12147210 */ /* 0x004fca0007f1e0ff */
[----:B------:R-:W-:Y:S02]  /*03b0*/  IMAD.X R21, R19, 0x1, R13, P0 ;  /* 0x0000000113157824 */ /* 0x000fe400000e060d */
[----:B---3--:R-:W-:-:S03]  /*03c0*/  IMAD.WIDE R16, R23, 0x4, R16 ;  /* 0x0000000417107825 */ /* 0x008fc600078e0210 */
[----:B------:R-:W2:Y:S01]  /*03d0*/  LDG.E R20, desc[UR8][R20.64] ;  /* 0x0000000814147981 */ /* 0x000ea2000c1e1900 */
[----:B------:R-:W-:-:S03]  /*03e0*/  IMAD.WIDE R12, R23, 0x4, R12 ;  /* 0x00000004170c7825 */ /* 0x000fc600078e020c */
[----:B------:R-:W2:Y:S04]  /*03f0*/  LDG.E R17, desc[UR8][R16.64] ;  /* 0x0000000810117981 */ /* 0x000ea8000c1e1900 */
[----:B------:R-:W2:Y:S02]  /*0400*/  LDG.E R29, desc[UR8][R12.64] ;  /* 0x000000080c1d7981 */ /* 0x000ea4000c1e1900 */
[----:B--2---:R-:W-:-:S05]  /*0410*/  VIADDMNMX R29, R17, R20, R29, !PT ;  /* 0x00000014111d7246 */ /* 0x004fca000780011d */
[----:B------:R0:W-:Y:S04]  /*0420*/  STG.E desc[UR8][R12.64], R29 ;  /* 0x0000001d0c007986 */ /* 0x0001e8000c101908 */
[----:B------:R-:W2:Y:S04]  /*0430*/  LDG.E.64 R16, desc[UR8][R14.64+-0x8] ;  /* 0xfffff8080e107981 */ /* 0x000ea8000c1e1b00 */
[----:B------:R-:W3:Y:S01]  /*0440*/  LDG.E.64 R20, desc[UR8][R8.64+-0x8] ;  /* 0xfffff80808147981 */ /* 0x000ee2000c1e1b00 */
[----:B--2---:R-:W-:Y:S01]  /*0450*/  IMAD.WIDE R16, R23, 0x4, R16 ;  /* 0x0000000417107825 */ /* 0x004fe200078e0210 */
[----:B---3--:R-:W-:-:S04]  /*0460*/  IADD3 R18, P0, PT, R18, R20, RZ ;  /* 0x0000001412127210 */ /* 0x008fc80007f1e0ff */
[----:B0-----:R0:W2:Y:S01]  /*0470*/  LDG.E R29, desc[UR8][R16.64] ;  /* 0x00000008101d7981 */ /* 0x0010a2000c1e1900 */
[----:B------:R-:W-:-:S05]  /*0480*/  IADD3.X R19, PT, PT, R19, R21, RZ, P0, !PT ;  /* 0x0000001513137210 */ /* 0x000fca00007fe4ff */
[----:B------:R-:W2:Y:S01]  /*0490*/  LDG.E R18, desc[UR8][R18.64+0x4] ;  /* 0x0000040812127981 */ /* 0x000ea2000c1e1900 */
[----:B0-----:R-:W-:-:S05]  /*04a0*/  IMAD.WIDE R16, R23, 0x4, R20 ;  /* 0x0000000417107825 */ /* 0x001fca00078e0214 */
[----:B------:R-:W2:Y:S02]  /*04b0*/  LDG.E R20, desc[UR8][R16.64] ;  /* 0x0000000810147981 */ /* 0x000ea4000c1e1900 */
[----:B--2---:R-:W-:-:S05]  /*04c0*/  VIADDMNMX R19, R29, R18, R20, !PT ;  /* 0x000000121d137246 */ /* 0x004fca0007800114 */
[----:B------:R0:W-:Y:S04]  /*04d0*/  STG.E desc[UR8][R16.64], R19 ;  /* 0x0000001310007986 */ /* 0x0001e8000c101908 */
[----:B------:R-:W0:Y:S04]  /*04e0*/  LDG.E.64 R20, desc[UR8][R14.64] ;  /* 0x000000080e147981 */ /* 0x000e28000c1e1b00 */
[----:B------:R-:W2:Y:S01]  /*04f0*/  LDG.E.64 R12, desc[UR8][R8.64+-0x8] ;  /* 0xfffff808080c7981 */ /* 0x000ea2000c1e1b00 */
[----:B0-----:R-:W-:-:S04]  /*0500*/  IMAD.WIDE R16, R23, 0x4, R20 ;  /* 0x0000000417107825 */ /* 0x001fc800078e0214 */
[--C-:B--2---:R-:W-:Y:S01]  /*0510*/  IMAD.WIDE R20, R24, 0x4, R12.reuse ;  /* 0x0000000418147825 */ /* 0x104fe200078e020c */
[----:B------:R-:W2:Y:S03]  /*0520*/  LDG.E R29, desc[UR8][R16.64] ;  /* 0x00000008101d7981 */ /* 0x000ea6000c1e1900 */
[----:B------:R-:W-:Y:S02]  /*0530*/  IMAD.WIDE R12, R23, 0x4, R12 ;  /* 0x00000004170c7825 */ /* 0x000fe400078e020c */
[----:B------:R-:W2:Y:S04]  /*0540*/  LDG.E R20, desc[UR8][R20.64+-0x4] ;  /* 0xfffffc0814147981 */ /* 0x000ea8000c1e1900 */
[----:B------:R-:W2:Y:S02]  /*0550*/  LDG.E R18, desc[UR8][R12.64] ;  /* 0x000000080c127981 */ /* 0x000ea4000c1e1900 */
[----:B--2---:R-:W-:-:S05]  /*0560*/  VIADDMNMX R29, R29, R20, R18, !PT ;  /* 0x000000141d1d7246 */ /* 0x004fca0007800112 */
[----:B------:R0:W-:Y:S04]  /*0570*/  STG.E desc[UR8][R12.64], R29 ;  /* 0x0000001d0c007986 */ /* 0x0001e8000c101908 */
[----:B------:R-:W2:Y:S04]  /*0580*/  LDG.E.64 R14, desc[UR8][R14.64+0x8] ;  /* 0x000008080e0e7981 */ /* 0x000ea8000c1e1b00 */
[----:B------:R-:W3:Y:S01]  /*0590*/  LDG.E.64 R18, desc[UR8][R8.64+-0x8] ;  /* 0xfffff80808127981 */ /* 0x000ee2000c1e1b00 */
[----:B--2---:R-:W-:-:S04]  /*05a0*/  IMAD.WIDE R14, R23, 0x4, R14 ;  /* 0x00000004170e7825 */ /* 0x004fc800078e020e */
[--C-:B---3--:R-:W-:Y:S02]  /*05b0*/  IMAD.WIDE R16, R27, 0x4, R18.reuse ;  /* 0x000000041b107825 */ /* 0x108fe400078e0212 */
[----:B------:R-:W2:Y:S02]  /*05c0*/  LDG.E R15, desc[UR8][R14.64] ;  /* 0x000000080e0f7981 */ /* 0x000ea4000c1e1900 */
[----:B------:R-:W-:Y:S02]  /*05d0*/  IMAD.WIDE R18, R23, 0x4, R18 ;  /* 0x0000000417127825 */ /* 0x000fe400078e0212 */
[----:B------:R-:W2:Y:S04]  /*05e0*/  LDG.E R20, desc[UR8][R16.64+-0x4] ;  /* 0xfffffc0810147981 */ /* 0x000ea8000c1e1900 */
[----:B------:R-:W2:Y:S01]  /*05f0*/  LDG.E R21, desc[UR8][R18.64] ;  /* 0x0000000812157981 */ /* 0x000ea2000c1e1900 */
[----:B------:R-:W-:-:S05]  /*0600*/  VIADD R28, R28, 0x4 ;  /* 0x000000041c1c7836 */ /* 0x000fca0000000000 */
[----:B------:R-:W-:Y:S01]  /*0610*/  ISETP.NE.AND P0, PT, R28, RZ, PT ;  /* 0x000000ff1c00720c */ /* 0x000fe20003f05270 */
[----:B------:R-:W-:Y:S01]  /*0620*/  VIADD R26, R26, 0x4 ;  /* 0x000000041a1a7836 */ /* 0x000fe20000000000 */
[----:B------:R-:W-:Y:S01]  /*0630*/  IADD3 R25, PT, PT, R25, 0x4, RZ ;  /* 0x0000000419197810 */ /* 0x000fe20007ffe0ff */
[----:B------:R-:W-:Y:S01]  /*0640*/  VIADD R24, R24, 0x4 ;  /* 0x0000000418187836 */ /* 0x000fe20000000000 */
[----:B------:R-:W-:Y:S02]  /*0650*/  IADD3 R27, PT, PT, R27, 0x4, RZ ;  /* 0x000000041b1b7810 */ /* 0x000fe40007ffe0ff */
[----:B--2---:R-:W-:-:S05]  /*0660*/  VIADDMNMX R21, R15, R20, R21, !PT ;  /* 0x000000140f157246 */ /* 0x004fca0007800115 */
[----:B------:R0:W-:Y:S02]  /*0670*/  STG.E desc[UR8][R18.64], R21 ;  /* 0x0000001512007986 */ /* 0x0001e4000c101908 */
[----:B------:R-:W-:Y:S05]  /*0680*/  @P0 BRA `(.L_x_7) ;  /* 0xfffffffc002c0947 */ /* 0x000fea000383ffff */
[----:B------:R-:W-:Y:S05]  /*0690*/  BSYNC.RECONVERGENT B3 ;  /* 0x0000000000037941 */ /* 0x000fea0003800200 */
.L_x_6:
[----:B0-----:R-:W-:-:S07]  /*06a0*/  LOP3.LUT R19, R6, 0xfffffffc, RZ, 0xc0, !PT ;  /* 0xfffffffc06137812 */ /* 0x001fce00078ec0ff */
.L_x_5:
[----:B------:R-:W-:Y:S05]  /*06b0*/  BSYNC.RECONVERGENT B2 ;  /* 0x0000000000027941 */ /* 0x000fea0003800200 */
.L_x_4:
[----:B------:R-:W-:-:S04]  /*06c0*/  LOP3.LUT R18, R6, 0x3, RZ, 0xc0, !PT ;  /* 0x0000000306127812 */ /* 0x000fc800078ec0ff */
[----:B------:R-:W-:-:S13]  /*06d0*/  ISETP.NE.AND P0, PT, R18, RZ, PT ;  /* 0x000000ff1200720c */ /* 0x000fda0003f05270 */
[----:B------:R-:W-:Y:S05]  /*06e0*/  @!P0 BRA `(.L_x_3) ;  /* 0x0000000000988947 */ /* 0x000fea0003800000 */
[----:B------:R-:W-:Y:S01]  /*06f0*/  IMAD.WIDE R10, R19, 0x8, R8 ;  /* 0x00000008130a7825 */ /* 0x000fe200078e0208 */
[----:B------:R-:W2:Y:S04]  /*0700*/  LDG.E.64 R16, desc[UR8][R8.64+-0x8] ;  /* 0xfffff80808107981 */ /* 0x000ea8000c1e1b00 */
[----:B------:R-:W3:Y:S01]  /*0710*/  LDG.E.64 R14, desc[UR8][R10.64] ;  /* 0x000000080a0e7981 */ /* 0x000ee2000c1e1b00 */
[----:B------:R-:W-:-:S04]  /*0720*/  IMAD R12, R5, UR4, R2 ;  /* 0x00000004050c7c24 */ /* 0x000fc8000f8e0202 */
[----:B------:R-:W-:-:S05]  /*0730*/  IMAD.IADD R12, R3, 0x1, R12 ;  /* 0x00000001030c7824 */ /* 0x000fca00078e020c */
[----:B------:R-:W-:Y:S01]  /*0740*/  IADD3 R19, PT, PT, R12, R19, RZ ;  /* 0x000000130c137210 */ /* 0x000fe20007ffe0ff */
[----:B--2---:R-:W-:-:S04]  /*0750*/  IMAD.WIDE R12, R23, 0x4, R16 ;  /* 0x00000004170c7825 */ /* 0x004fc800078e0210 */
[----:B---3--:R-:W-:Y:S01]  /*0760*/  IMAD.WIDE R14, R23, 0x4, R14 ;  /* 0x00000004170e7825 */ /* 0x008fe200078e020e */
[----:B------:R-:W2:Y:S03]  /*0770*/  LDG.E R20, desc[UR8][R12.64] ;  /* 0x000000080c147981 */ /* 0x000ea6000c1e1900 */
[----:B------:R-:W-:Y:S02]  /*0780*/  IMAD.WIDE R16, R19, 0x4, R16 ;  /* 0x0000000413107825 */ /* 0x000fe400078e0210 */
[----:B------:R-:W2:Y:S04]  /*0790*/  LDG.E R15, desc[UR8][R14.64] ;  /* 0x000000080e0f7981 */ /* 0x000ea8000c1e1900 */
[----:B------:R-:W2:Y:S01]  /*07a0*/  LDG.E R16, desc[UR8][R16.64+-0x4] ;  /* 0xfffffc0810107981 */ /* 0x000ea2000c1e1900 */
[----:B------:R-:W-:-:S02]  /*07b0*/  ISETP.NE.AND P0, PT, R18, 0x1, PT ;  /* 0x000000011200780c */ /* 0x000fc40003f05270 */
[----:B--2---:R-:W-:-:S05]  /*07c0*/  VIADDMNMX R21, R15, R16, R20, !PT ;  /* 0x000000100f157246 */ /* 0x004fca0007800114 */
[----:B------:R0:W-:Y:S06]  /*07d0*/  STG.E desc[UR8][R12.64], R21 ;  /* 0x000000150c007986 */ /* 0x0001ec000c101908 */
[----:B------:R-:W-:Y:S05]  /*07e0*/  @!P0 BRA `(.L_x_3) ;  /* 0x0000000000588947 */ /* 0x000fea0003800000 */
[----:B0-----:R-:W2:Y:S04]  /*07f0*/  LDG.E.64 R12, desc[UR8][R8.64+-0x8] ;  /* 0xfffff808080c7981 */ /* 0x001ea8000c1e1b00 */
[----:B------:R-:W3:Y:S01]  /*0800*/  LDG.E.64 R16, desc[UR8][R10.64+0x8] ;  /* 0x000008080a107981 */ /* 0x000ee2000c1e1b00 */
[----:B--2---:R-:W-:-:S04]  /*0810*/  IMAD.WIDE R14, R19, 0x4, R12 ;  /* 0x00000004130e7825 */ /* 0x004fc800078e020c */
[C---:B---3--:R-:W-:Y:S02]  /*0820*/  IMAD.WIDE R16, R23.reuse, 0x4, R16 ;  /* 0x0000000417107825 */ /* 0x048fe400078e0210 */
[----:B------:R-:W2:Y:S02]  /*0830*/  LDG.E R14, desc[UR8][R14.64] ;  /* 0x000000080e0e7981 */ /* 0x000ea4000c1e1900 */
[----:B------:R-:W-:Y:S02]  /*0840*/  IMAD.WIDE R12, R23, 0x4, R12 ;  /* 0x00000004170c7825 */ /* 0x000fe400078e020c */
[----:B------:R-:W2:Y:S04]  /*0850*/  LDG.E R17, desc[UR8][R16.64] ;  /* 0x0000000810117981 */ /* 0x000ea8000c1e1900 */
[----:B------:R-:W2:Y:S01]  /*0860*/  LDG.E R20, desc[UR8][R12.64] ;  /* 0x000000080c147981 */ /* 0x000ea2000c1e1900 */
[----:B------:R-:W-:-:S02]  /*0870*/  ISETP.NE.AND P0, PT, R18, 0x2, PT ;  /* 0x000000021200780c */ /* 0x000fc40003f05270 */
[----:B--2---:R-:W-:-:S05]  /*0880*/  VIADDMNMX R25, R17, R14, R20, !PT ;  /* 0x0000000e11197246 */ /* 0x004fca0007800114 */
[----:B------:R1:W-:Y:S06]  /*0890*/  STG.E desc[UR8][R12.64], R25 ;  /* 0x000000190c007986 */ /* 0x0003ec000c101908 */
[----:B------:R-:W2:Y:S04]  /*08a0*/  @P0 LDG.E.64 R8, desc[UR8][R8.64+-0x8] ;  /* 0xfffff80808080981 */ /* 0x000ea8000c1e1b00 */
[----:B------:R-:W3:Y:S01]  /*08b0*/  @P0 LDG.E.64 R10, desc[UR8][R10.64+0x10] ;  /* 0x000010080a0a0981 */ /* 0x000ee2000c1e1b00 */
[----:B------:R-:W-:-:S04]  /*08c0*/  @P0 VIADD R19, R19, 0x2 ;  /* 0x0000000213130836 */ /* 0x000fc80000000000 */
[----:B--2---:R-:W-:-:S04]  /*08d0*/  @P0 IMAD.WIDE R18, R19, 0x4, R8 ;  /* 0x0000000413120825 */ /* 0x004fc800078e0208 */
[C---:B---3--:R-:W-:Y:S02]  /*08e0*/  @P0 IMAD.WIDE R20, R23.reuse, 0x4, R10 ;  /* 0x0000000417140825 */ /* 0x048fe400078e020a */
[----:B------:R-:W2:Y:S02]  /*08f0*/  @P0 LDG.E R18, desc[UR8][R18.64+-0x4] ;  /* 0xfffffc0812120981 */ /* 0x000ea4000c1e1900 */
[----:B------:R-:W-:Y:S02]  /*0900*/  @P0 IMAD.WIDE R14, R23, 0x4, R8 ;  /* 0x00000004170e0825 */ /* 0x000fe400078e0208 */
[----:B------:R-:W2:Y:S04]  /*0910*/  @P0 LDG.E R21, desc[UR8][R20.64] ;  /* 0x0000000814150981 */ /* 0x000ea8000c1e1900 */
[----:B------:R-:W2:Y:S02]  /*0920*/  @P0 LDG.E R16, desc[UR8][R14.64] ;  /* 0x000000080e100981 */ /* 0x000ea4000c1e1900 */
[----:B--2---:R-:W-:-:S05]  /*0930*/  @P0 VIADDMNMX R17, R21, R18, R16, !PT ;  /* 0x0000001215110246 */ /* 0x004fca0007800110 */
[----:B------:R1:W-:Y:S02]  /*0940*/  @P0 STG.E desc[UR8][R14.64], R17 ;  /* 0x000000110e000986 */ /* 0x0003e4000c101908 */
.L_x_3:
[----:B------:R-:W-:Y:S05]  /*0950*/  BSYNC.RECONVERGENT B1 ;  /* 0x0000000000017941 */ /* 0x000fea0003800200 */
.L_x_2:
[----:B-1----:R-:W1:Y:S01]  /*0960*/  LDC.64 R14, c[0x0][0x380] ;  /* 0x0000e000ff0e7b82 */ /* 0x002e620000000a00 */
[----:B------:R-:W-:Y:S01]  /*0970*/  IMAD R16, R5, UR4, R2 ;  /* 0x0000000405107c24 */ /* 0x000fe2000f8e0202 */
[----:B------:R-:W2:Y:S04]  /*0980*/  LDCU.64 UR10, c[0x0][0x398] ;  /* 0x00007300ff0a77ac */ /* 0x000ea80008000a00 */
[----:B0-----:R-:W-:-:S05]  /*0990*/  IADD3 R21, PT, PT, R3, R16, RZ ;  /* 0x0000001003157210 */ /* 0x001fca0007ffe0ff */
[----:B-1----:R-:W-:-:S05]  /*09a0*/  IMAD.WIDE R14, R21, 0x8, R14 ;  /* 0x00000008150e7825 */ /* 0x002fca00078e020e */
[----:B------:R-:W3:Y:S04]  /*09b0*/  LDG.E.64 R8, desc[UR8][R14.64] ;  /* 0x000000080e087981 */ /* 0x000ee8000c1e1b00 */
[----:B------:R-:W4:Y:S01]  /*09c0*/  LDG.E.64 R10, desc[UR8][R14.64+-0x8] ;  /* 0xfffff8080e0a7981 */ /* 0x000f22000c1e1b00 */
[----:B--2---:R-:W-:-:S04]  /*09d0*/  IADD3 R18, P0, PT, R21, UR10, RZ ;  /* 0x0000000a15127c10 */ /* 0x004fc8000ff1e0ff */
[----:B------:R-:W-:Y:S02]  /*09e0*/  LEA.HI.X.SX32 R19, R21, UR11, 0x1, P0 ;  /* 0x0000000b15137c11 */ /* 0x000fe400080f0eff */
[----:B------:R-:W-:-:S03]  /*09f0*/  IADD3 R12, P0, PT, R16, R18, RZ ;  /* 0x00000012100c7210 */ /* 0x000fc60007f1e0ff */
[----:B------:R-:W2:Y:S01]  /*0a00*/  LDG.E.U8 R18, desc[UR8][R18.64+-0x1] ;  /* 0xffffff0812127981 */ /* 0x000ea2000c1e1100 */
[----:B------:R-:W-:-:S05]  /*0a10*/  LEA.HI.X.SX32 R13, R16, R19, 0x1, P0 ;  /* 0x00000013100d7211 */ /* 0x000fca00000f0eff */
[----:B------:R-:W2:Y:S01]  /*0a20*/  LDG.E.U8 R12, desc[UR8][R12.64] ;  /* 0x000000080c0c7981 */ /* 0x000ea2000c1e1100 */
[----:B------:R-:W-:-:S04]  /*0a30*/  IMAD.IADD R21, R16, 0x1, R21 ;  /* 0x0000000110157824 */ /* 0x000fc800078e0215 */
[----:B---3--:R-:W-:-:S04]  /*0a40*/  IMAD.WIDE R16, R21, 0x4, R8 ;  /* 0x0000000415107825 */ /* 0x008fc800078e0208 */
[----:B----4-:R-:W-:Y:S02]  /*0a50*/  IMAD.WIDE R8, R21, 0x4, R10 ;  /* 0x0000000415087825 */ /* 0x010fe400078e020a */
[----:B------:R0:W5:Y:S04]  /*0a60*/  LDG.E R16, desc[UR8][R16.64+-0x4] ;  /* 0xfffffc0810107981 */ /* 0x000168000c1e1900 */
[----:B------:R0:W5:Y:S01]  /*0a70*/  LDG.E R11, desc[UR8][R8.64] ;  /* 0x00000008080b7981 */ /* 0x000162000c1e1900 */
[----:B--2---:R-:W-:Y:S02]  /*0a80*/  ISETP.EQ.AND P1, PT, R18, 0x41, PT ;  /* 0x000000411200780c */ /* 0x004fe40003f22270 */
[----:B------:R-:W-:Y:S01]  /*0a90*/  ISETP.NE.AND P0, PT, R12, 0x55, PT ;  /* 0x000000550c00780c */ /* 0x000fe20003f05270 */
[----:B------:R-:W-:Y:S01]  /*0aa0*/  BSSY.RECONVERGENT B1, `(.L_x_8) ;  /* 0x000000b000017945 */ /* 0x000fe20003800200 */
[----:B------:R-:W-:-:S11]  /*0ab0*/  MOV R10, 0x1 ;  /* 0x00000001000a7802 */ /* 0x000fd60000000f00 */
[----:B0-----:R-:W-:Y:S05]  /*0ac0*/  @!P0 BRA P1, `(.L_x_9) ;  /* 0x0000000000208947 */ /* 0x001fea0000800000 */
[C---:B------:R-:W-:Y:S02]  /*0ad0*/  ISETP.NE.AND P0, PT, R12.reuse, 0x41, PT ;  /* 0x000000410c00780c */ /* 0x040fe40003f05270 */
[----:B------:R-:W-:Y:S02]  /*0ae0*/  ISETP.NE.AND P1, PT, R12, 0x47, PT ;  /* 0x000000470c00780c */ /* 0x000fe40003f25270 */
[C---:B------:R-:W-:Y:S02]  /*0af0*/  ISETP.EQ.AND P0, PT, R18.reuse, 0x55, !P0 ;  /* 0x000000551200780c */ /* 0x040fe40004702270 */
[----:B------:R-:W-:-:S04]  /*0b00*/  ISETP.EQ.AND P1, PT, R18, 0x43, !P1 ;  /* 0x000000431200780c */ /* 0x000fc80004f22270 */
[----:B------:R-:W-:-:S13]  /*0b10*/  PLOP3.LUT P0, PT, P0, P1, PT, 0xf8, 0x8f ;  /* 0x00000000008f781c */ /* 0x000fda0000703f70 */
[----:B------:R-:W-:-:S04]  /*0b20*/  @!P0 ISETP.NE.AND P1, PT, R12, 0x43, PT ;  /* 0x000000430c00880c */ /* 0x000fc80003f25270 */
[----:B------:R-:W-:-:S04]  /*0b30*/  @!P0 ISETP.EQ.AND P1, PT, R18, 0x47, !P1 ;  /* 0x000000471200880c */ /* 0x000fc80004f22270 */
[----:B------:R-:W-:-:S09]  /*0b40*/  @!P0 SEL R10, RZ, 0x1, !P1 ;  /* 0x00000001ff0a8807 */ /* 0x000fd20004800000 */
.L_x_9:
[----:B------:R-:W-:Y:S05]  /*0b50*/  BSYNC.RECONVERGENT B1 ;  /* 0x0000000000017941 */ /* 0x000fea0003800200 */
.L_x_8:
[----:B-----5:R-:W-:-:S05]  /*0b60*/  VIADDMNMX R11, R10, R16, R11, !PT ;  /* 0x000000100a0b7246 */ /* 0x020fca000780010b */
[----:B------:R0:W-:Y:S02]  /*0b70*/  STG.E desc[UR8][R8.64], R11 ;  /* 0x0000000b08007986 */ /* 0x0001e4000c101908 */
.L_x_1:
[----:B------:R-:W-:Y:S05]  /*0b80*/  BSYNC.RECONVERGENT B0 ;  /* 0x0000000000007941 */ /* 0x000fea0003800200 */
.L_x_0:
[----:B------:R-:W1:Y:S01]  /*0b90*/  LDCU UR7, c[0x0][0x390] ;  /* 0x00007200ff0777ac */ /* 0x000e620008000800 */
[----:B------:R-:W-:Y:S01]  /*0ba0*/  VIADD R5, R5, 0x1 ;  /* 0x0000000105057836 */ /* 0x000fe20000000000 */
[----:B------:R-:W-:-:S04]  /*0bb0*/  IADD3 R6, PT, PT, R6, UR4, RZ ;  /* 0x0000000406067c10 */ /* 0x000fc8000fffe0ff */
[----:B-1----:R-:W-:-:S13]  /*0bc0*/  ISETP.NE.AND P0, PT, R5, UR7, PT ;  /* 0x0000000705007c0c */ /* 0x002fda000bf05270 */
[----:B------:R-:W-:Y:S05]  /*0bd0*/  @P0 BRA `(.L_x_10) ;  /* 0xfffffff4006c0947 */ /* 0x000fea000383ffff */
[----:B------:R-:W-:Y:S05]  /*0be0*/  EXIT ;  /* 0x000000000000794d */ /* 0x000fea0003800000 */
.L_x_11:
[----:B------:R-:W-:-:S00]  /*0bf0*/  BRA `(.L_x_11) ;  /* 0xfffffffc00fc7947 */ /* 0x000fc0000383ffff */
[----:B------:R-:W-:-:S00]  /*0c00*/  NOP ;  /* 0x0000000000007918 */ /* 0x000fc00000000000 */
[----:B------:R-:W-:-:S00]  /*0c10*/  NOP ;  /* 0x0000000000007918 */ /* 0x000fc00000000000 */
[----:B------:R-:W-:-:S00]  /*0c20*/  NOP ;  /* 0x0000000000007918 */ /* 0x000fc00000000000 */
[----:B------:R-:W-:-:S00]  /*0c30*/  NOP ;  /* 0x0000000000007918 */ /* 0x000fc00000000000 */
[----:B------:R-:W-:-:S00]  /*0c40*/  NOP ;  /* 0x0000000000007918 */ /* 0x000fc00000000000 */
[----:B------:R-:W-:-:S00]  /*0c50*/  NOP ;  /* 0x0000000000007918 */ /* 0x000fc00000000000 */
[----:B------:R-:W-:-:S00]  /*0c60*/  NOP ;  /* 0x0000000000007918 */ /* 0x000fc00000000000 */
[----:B------:R-:W-:-:S00]  /*0c70*/  NOP ;  /* 0x0000000000007918 */ /* 0x000fc00000000000 */
.L_x_12:


//--------------------- .nv.shared.reserved.0     --------------------------
	.section	.nv.shared.reserved.0,"aw",@nobits
	.weak		__nv_reservedSMEM_offset_0_alias
	.size		__nv_reservedSMEM_offset_0_alias, 0, 64
	.other		__nv_reservedSMEM_offset_0_alias,@"STO_CUDA_RESERVED_SHARED STV_DEFAULT"
__nv_reservedSMEM_offset_0_alias:
	.zero		0
	.zero		64


//--------------------- .nv.constant0._Z24dynamicProgrammingKernelPPiiiiPc --------------------------
	.section	.nv.constant0._Z24dynamicProgrammingKernelPPiiiiPc,"a",@progbits
	.sectionflags	@""
	.align	4
.nv.constant0._Z24dynamicProgrammingKernelPPiiiiPc:
	.zero		928


//--------------------- SYMBOLS --------------------------

	.type		.nv.reservedSmem.offset0,@object
	.size		.nv.reservedSmem.offset0,0x4
